//
// Generated by NVIDIA NVVM Compiler
//
// Compiler Build ID: CL-36424714
// Cuda compilation tools, release 13.0, V13.0.88
// Based on NVVM 20.0.0
//

.version 9.0
.target sm_100
.address_size 64

	// .globl	_Z17reduce_warp_shulfILj128ELi256EEvPfS0_i
// _ZZ17reduce_warp_shulfILj128ELi256EEvPfS0_iE8warpSums has been demoted

.visible .entry _Z17reduce_warp_shulfILj128ELi256EEvPfS0_i(
	.param .u64 .ptr .align 1 _Z17reduce_warp_shulfILj128ELi256EEvPfS0_i_param_0,
	.param .u64 .ptr .align 1 _Z17reduce_warp_shulfILj128ELi256EEvPfS0_i_param_1,
	.param .u32 _Z17reduce_warp_shulfILj128ELi256EEvPfS0_i_param_2
)
{
	.reg .pred 	%p<16>;
	.reg .b32 	%r<58>;
	.reg .b32 	%f<60>;
	.reg .b64 	%rd<39>;
	// demoted variable
	.shared .align 4 .b8 _ZZ17reduce_warp_shulfILj128ELi256EEvPfS0_iE8warpSums[128];
	ld.param.u64 	%rd3, [_Z17reduce_warp_shulfILj128ELi256EEvPfS0_i_param_0];
	ld.param.u64 	%rd2, [_Z17reduce_warp_shulfILj128ELi256EEvPfS0_i_param_1];
	cvta.to.global.u64 	%rd1, %rd3;
	mov.u32 	%r1, %tid.x;
	mov.u32 	%r2, %ctaid.x;
	mov.u32 	%r3, %ntid.x;
	mul.lo.s32 	%r11, %r2, %r3;
	shl.b32 	%r12, %r11, 8;
	add.s32 	%r13, %r1, %r12;
	add.s32 	%r56, %r13, 1024;
	mov.f32 	%f58, 0f00000000;
	mov.b32 	%r57, 1024;
$L__BB0_1:
	add.s32 	%r14, %r56, -1024;
	mul.wide.u32 	%rd4, %r14, 4;
	add.s64 	%rd5, %rd1, %rd4;
	ld.global.f32 	%f8, [%rd5];
	add.f32 	%f9, %f58, %f8;
	add.s32 	%r15, %r56, -896;
	mul.wide.u32 	%rd6, %r15, 4;
	add.s64 	%rd7, %rd1, %rd6;
	ld.global.f32 	%f10, [%rd7];
	add.f32 	%f11, %f9, %f10;
	add.s32 	%r16, %r56, -768;
	mul.wide.u32 	%rd8, %r16, 4;
	add.s64 	%rd9, %rd1, %rd8;
	ld.global.f32 	%f12, [%rd9];
	add.f32 	%f13, %f11, %f12;
	add.s32 	%r17, %r56, -640;
	mul.wide.u32 	%rd10, %r17, 4;
	add.s64 	%rd11, %rd1, %rd10;
	ld.global.f32 	%f14, [%rd11];
	add.f32 	%f15, %f13, %f14;
	add.s32 	%r18, %r56, -512;
	mul.wide.u32 	%rd12, %r18, 4;
	add.s64 	%rd13, %rd1, %rd12;
	ld.global.f32 	%f16, [%rd13];
	add.f32 	%f17, %f15, %f16;
	add.s32 	%r19, %r56, -384;
	mul.wide.u32 	%rd14, %r19, 4;
	add.s64 	%rd15, %rd1, %rd14;
	ld.global.f32 	%f18, [%rd15];
	add.f32 	%f19, %f17, %f18;
	add.s32 	%r20, %r56, -256;
	mul.wide.u32 	%rd16, %r20, 4;
	add.s64 	%rd17, %rd1, %rd16;
	ld.global.f32 	%f20, [%rd17];
	add.f32 	%f21, %f19, %f20;
	add.s32 	%r21, %r56, -128;
	mul.wide.u32 	%rd18, %r21, 4;
	add.s64 	%rd19, %rd1, %rd18;
	ld.global.f32 	%f22, [%rd19];
	add.f32 	%f23, %f21, %f22;
	add.s32 	%r22, %r56, 896;
	mul.wide.u32 	%rd20, %r56, 4;
	add.s64 	%rd21, %rd1, %rd20;
	ld.global.f32 	%f24, [%rd21];
	add.f32 	%f25, %f23, %f24;
	add.s32 	%r23, %r56, 128;
	mul.wide.u32 	%rd22, %r23, 4;
	add.s64 	%rd23, %rd1, %rd22;
	ld.global.f32 	%f26, [%rd23];
	add.f32 	%f27, %f25, %f26;
	add.s32 	%r24, %r56, 256;
	mul.wide.u32 	%rd24, %r24, 4;
	add.s64 	%rd25, %rd1, %rd24;
	ld.global.f32 	%f28, [%rd25];
	add.f32 	%f29, %f27, %f28;
	add.s32 	%r25, %r56, 384;
	mul.wide.u32 	%rd26, %r25, 4;
	add.s64 	%rd27, %rd1, %rd26;
	ld.global.f32 	%f30, [%rd27];
	add.f32 	%f31, %f29, %f30;
	add.s32 	%r26, %r56, 512;
	mul.wide.u32 	%rd28, %r26, 4;
	add.s64 	%rd29, %rd1, %rd28;
	ld.global.f32 	%f32, [%rd29];
	add.f32 	%f33, %f31, %f32;
	add.s32 	%r27, %r56, 640;
	mul.wide.u32 	%rd30, %r27, 4;
	add.s64 	%rd31, %rd1, %rd30;
	ld.global.f32 	%f34, [%rd31];
	add.f32 	%f35, %f33, %f34;
	add.s32 	%r28, %r56, 768;
	mul.wide.u32 	%rd32, %r28, 4;
	add.s64 	%rd33, %rd1, %rd32;
	ld.global.f32 	%f36, [%rd33];
	add.f32 	%f37, %f35, %f36;
	mul.wide.u32 	%rd34, %r22, 4;
	add.s64 	%rd35, %rd1, %rd34;
	ld.global.f32 	%f38, [%rd35];
	add.f32 	%f58, %f37, %f38;
	add.s32 	%r57, %r57, 2048;
	add.s32 	%r56, %r56, 2048;
	setp.ne.s32 	%p1, %r57, 33792;
	@%p1 bra 	$L__BB0_1;
	mov.b32 	%r29, %f58;
	shfl.sync.down.b32	%r30|%p2, %r29, 16, 31, -1;
	mov.b32 	%f39, %r30;
	add.f32 	%f40, %f58, %f39;
	mov.b32 	%r31, %f40;
	shfl.sync.down.b32	%r32|%p3, %r31, 8, 31, -1;
	mov.b32 	%f41, %r32;
	add.f32 	%f42, %f40, %f41;
	mov.b32 	%r33, %f42;
	shfl.sync.down.b32	%r34|%p4, %r33, 4, 31, -1;
	mov.b32 	%f43, %r34;
	add.f32 	%f44, %f42, %f43;
	mov.b32 	%r35, %f44;
	shfl.sync.down.b32	%r36|%p5, %r35, 2, 31, -1;
	mov.b32 	%f45, %r36;
	add.f32 	%f46, %f44, %f45;
	mov.b32 	%r37, %f46;
	shfl.sync.down.b32	%r38|%p6, %r37, 1, 31, -1;
	mov.b32 	%f47, %r38;
	add.f32 	%f3, %f46, %f47;
	and.b32  	%r9, %r1, 31;
	setp.ne.s32 	%p7, %r9, 0;
	@%p7 bra 	$L__BB0_4;
	shr.u32 	%r39, %r1, 3;
	mov.u32 	%r40, _ZZ17reduce_warp_shulfILj128ELi256EEvPfS0_iE8warpSums;
	add.s32 	%r41, %r40, %r39;
	st.shared.f32 	[%r41], %f3;
$L__BB0_4:
	bar.sync 	0;
	setp.gt.u32 	%p8, %r1, 31;
	@%p8 bra 	$L__BB0_9;
	shr.u32 	%r42, %r3, 5;
	setp.ge.u32 	%p9, %r9, %r42;
	mov.f32 	%f59, 0f00000000;
	@%p9 bra 	$L__BB0_7;
	shl.b32 	%r43, %r9, 2;
	mov.u32 	%r44, _ZZ17reduce_warp_shulfILj128ELi256EEvPfS0_iE8warpSums;
	add.s32 	%r45, %r44, %r43;
	ld.shared.f32 	%f59, [%r45];
$L__BB0_7:
	mov.b32 	%r46, %f59;
	shfl.sync.down.b32	%r47|%p10, %r46, 16, 31, -1;
	mov.b32 	%f49, %r47;
	add.f32 	%f50, %f59, %f49;
	mov.b32 	%r48, %f50;
	shfl.sync.down.b32	%r49|%p11, %r48, 8, 31, -1;
	mov.b32 	%f51, %r49;
	add.f32 	%f52, %f50, %f51;
	mov.b32 	%r50, %f52;
	shfl.sync.down.b32	%r51|%p12, %r50, 4, 31, -1;
	mov.b32 	%f53, %r51;
	add.f32 	%f54, %f52, %f53;
	mov.b32 	%r52, %f54;
	shfl.sync.down.b32	%r53|%p13, %r52, 2, 31, -1;
	mov.b32 	%f55, %r53;
	add.f32 	%f56, %f54, %f55;
	mov.b32 	%r54, %f56;
	shfl.sync.down.b32	%r55|%p14, %r54, 1, 31, -1;
	mov.b32 	%f57, %r55;
	add.f32 	%f6, %f56, %f57;
	setp.ne.s32 	%p15, %r1, 0;
	@%p15 bra 	$L__BB0_9;
	cvta.to.global.u64 	%rd36, %rd2;
	mul.wide.u32 	%rd37, %r2, 4;
	add.s64 	%rd38, %rd36, %rd37;
	st.global.f32 	[%rd38], %f6;
$L__BB0_9:
	ret;

}


// ===== COMPILED SASS (sm_100) =====

	.target	sm_100

	.elftype	@"ET_EXEC"


//--------------------- .note.nv.tkinfo           --------------------------
	.section	.note.nv.tkinfo,"",@"SHT_NOTE"
	.sectionflags	@"SHF_NOTE_NV_TKINFO"
	.tkinfo
        /*0018*/ 	.word	0x00000002
        /*0030*/ 	.string	""
        /*0030*/ 	.string	"ptxas"
        /*0030*/ 	.string	"Cuda compilation tools, release 13.0, V13.0.88"
        /*0030*/ 	.string	"Build cuda_13.0.r13.0/compiler.36424714_0"
        /*0030*/ 	.string	"-arch sm_100 -m 64 "



//--------------------- .note.nv.cuinfo           --------------------------
	.section	.note.nv.cuinfo,"",@"SHT_NOTE"
	.sectionflags	@"SHF_NOTE_NV_CUINFO"
        /*0018*/ 	.short	0x0002
        /*001a*/ 	.short	0x0064
        /*001c*/ 	.short	0x0082
	.zero		2


//--------------------- .nv.info                  --------------------------
	.section	.nv.info,"",@"SHT_CUDA_INFO"
	.align	4


	//----- nvinfo : EIATTR_REGCOUNT
	.align		4
        /*0000*/ 	.byte	0x04, 0x2f
        /*0002*/ 	.short	(.L_1 - .L_0)
	.align		4
.L_0:
        /*0004*/ 	.word	index@(_Z17reduce_warp_shulfILj128ELi256EEvPfS0_i)
        /*0008*/ 	.word	0x00000020


	//----- nvinfo : EIATTR_FRAME_SIZE
	.align		4
.L_1:
        /*000c*/ 	.byte	0x04, 0x11
        /*000e*/ 	.short	(.L_3 - .L_2)
	.align		4
.L_2:
        /*0010*/ 	.word	index@(_Z17reduce_warp_shulfILj128ELi256EEvPfS0_i)
        /*0014*/ 	.word	0x00000000


	//----- nvinfo : EIATTR_MIN_STACK_SIZE
	.align		4
.L_3:
        /*0018*/ 	.byte	0x04, 0x12
        /*001a*/ 	.short	(.L_5 - .L_4)
	.align		4
.L_4:
        /*001c*/ 	.word	index@(_Z17reduce_warp_shulfILj128ELi256EEvPfS0_i)
        /*0020*/ 	.word	0x00000000
.L_5:


//--------------------- .nv.compat                --------------------------
	.section	.nv.compat,"",@"SHT_CUDA_COMPAT_INFO"
	.align	4
        /*0000*/ 	.byte	0x02, 0x09, 0x00, 0x00, 0x02, 0x02, 0x01, 0x00, 0x02, 0x05, 0x05, 0x00, 0x03, 0x07, 0x01, 0x01
        /*0010*/ 	.byte	0x02, 0x03, 0x00, 0x00, 0x02, 0x06, 0x01, 0x00, 0x04, 0x0b, 0x08, 0x00, 0x09, 0x00, 0x00, 0x00
        /*0020*/ 	.byte	0x00, 0x00, 0x00, 0x00


//--------------------- .nv.info._Z17reduce_warp_shulfILj128ELi256EEvPfS0_i --------------------------
	.section	.nv.info._Z17reduce_warp_shulfILj128ELi256EEvPfS0_i,"",@"SHT_CUDA_INFO"
	.sectionflags	@""
	.align	4


	//----- nvinfo : EIATTR_CUDA_API_VERSION
	.align		4
        /*0000*/ 	.byte	0x04, 0x37
        /*0002*/ 	.short	(.L_7 - .L_6)
.L_6:
        /*0004*/ 	.word	0x00000082


	//----- nvinfo : EIATTR_KPARAM_INFO
	.align		4
.L_7:
        /*0008*/ 	.byte	0x04, 0x17
        /*000a*/ 	.short	(.L_9 - .L_8)
.L_8:
        /*000c*/ 	.word	0x00000000
        /*0010*/ 	.short	0x0002
        /*0012*/ 	.short	0x0010
        /*0014*/ 	.byte	0x00, 0xf0, 0x11, 0x00


	//----- nvinfo : EIATTR_KPARAM_INFO
	.align		4
.L_9:
        /*0018*/ 	.byte	0x04, 0x17
        /*001a*/ 	.short	(.L_11 - .L_10)
.L_10:
        /*001c*/ 	.word	0x00000000
        /*0020*/ 	.short	0x0001
        /*0022*/ 	.short	0x0008
        /*0024*/ 	.byte	0x00, 0xf5, 0x21, 0x00


	//----- nvinfo : EIATTR_KPARAM_INFO
	.align		4
.L_11:
        /*0028*/ 	.byte	0x04, 0x17
        /*002a*/ 	.short	(.L_13 - .L_12)
.L_12:
        /*002c*/ 	.word	0x00000000
        /*0030*/ 	.short	0x0000
        /*0032*/ 	.short	0x0000
        /*0034*/ 	.byte	0x00, 0xf5, 0x21, 0x00


	//----- nvinfo : EIATTR_SPARSE_MMA_MASK
	.align		4
.L_13:
        /*0038*/ 	.byte	0x03, 0x50
        /*003a*/ 	.short	0x0000


	//----- nvinfo : EIATTR_MAXREG_COUNT
	.align		4
        /*003c*/ 	.byte	0x03, 0x1b
        /*003e*/ 	.short	0x00ff


	//----- nvinfo : EIATTR_NUM_BARRIERS
	.align		4
        /*0040*/ 	.byte	0x02, 0x4c
        /*0042*/ 	.byte	0x01
	.zero		1


	//----- nvinfo : EIATTR_MERCURY_ISA_VERSION
	.align		4
        /*0044*/ 	.byte	0x03, 0x5f
        /*0046*/ 	.short	0x0101


	//----- nvinfo : EIATTR_COOP_GROUP_MASK_REGIDS
	.align		4
        /*0048*/ 	.byte	0x04, 0x29
        /*004a*/ 	.short	(.L_15 - .L_14)


	//   ....[0]....
.L_14:
        /*004c*/ 	.word	0xffffffff


	//   ....[1]....
        /*0050*/ 	.word	0xffffffff


	//   ....[2]....
        /*0054*/ 	.word	0xffffffff


	//   ....[3]....
        /*0058*/ 	.word	0xffffffff


	//   ....[4]....
        /*005c*/ 	.word	0xffffffff


	//   ....[5]....
        /*0060*/ 	.word	0xffffffff


	//   ....[6]....
        /*0064*/ 	.word	0xffffffff


	//   ....[7]....
        /*0068*/ 	.word	0xffffffff


	//   ....[8]....
        /*006c*/ 	.word	0xffffffff


	//   ....[9]....
        /*0070*/ 	.word	0xffffffff


	//----- nvinfo : EIATTR_COOP_GROUP_INSTR_OFFSETS
	.align		4
.L_15:
        /*0074*/ 	.byte	0x04, 0x28
        /*0076*/ 	.short	(.L_17 - .L_16)


	//   ....[0]....
.L_16:
        /*0078*/ 	.word	0x000004e0


	//   ....[1]....
        /*007c*/ 	.word	0x00000540


	//   ....[2]....
        /*0080*/ 	.word	0x00000580


	//   ....[3]....
        /*0084*/ 	.word	0x000005a0


	//   ....[4]....
        /*0088*/ 	.word	0x000005c0


	//   ....[5]....
        /*008c*/ 	.word	0x000006a0


	//   ....[6]....
        /*0090*/ 	.word	0x000006c0


	//   ....[7]....
        /*0094*/ 	.word	0x000006e0


	//   ....[8]....
        /*0098*/ 	.word	0x00000700


	//   ....[9]....
        /*009c*/ 	.word	0x00000720


	//----- nvinfo : EIATTR_VRC_CTA_INIT_COUNT
	.align		4
.L_17:
        /*00a0*/ 	.byte	0x02, 0x4a
	.zero		1
	.zero		1


	//----- nvinfo : EIATTR_EXIT_INSTR_OFFSETS
	.align		4
        /*00a4*/ 	.byte	0x04, 0x1c
        /*00a6*/ 	.short	(.L_19 - .L_18)


	//   ....[0]....
.L_18:
        /*00a8*/ 	.word	0x00000600


	//   ....[1]....
        /*00ac*/ 	.word	0x00000730


	//   ....[2]....
        /*00b0*/ 	.word	0x00000780


	//----- nvinfo : EIATTR_CBANK_PARAM_SIZE
	.align		4
.L_19:
        /*00b4*/ 	.byte	0x03, 0x19
        /*00b6*/ 	.short	0x0014


	//----- nvinfo : EIATTR_PARAM_CBANK
	.align		4
        /*00b8*/ 	.byte	0x04, 0x0a
        /*00ba*/ 	.short	(.L_21 - .L_20)
	.align		4
.L_20:
        /*00bc*/ 	.word	index@(.nv.constant0._Z17reduce_warp_shulfILj128ELi256EEvPfS0_i)
        /*00c0*/ 	.short	0x0380
        /*00c2*/ 	.short	0x0014


	//----- nvinfo : EIATTR_SW_WAR
	.align		4
.L_21:
        /*00c4*/ 	.byte	0x04, 0x36
        /*00c6*/ 	.short	(.L_23 - .L_22)
.L_22:
        /*00c8*/ 	.word	0x00000008
.L_23:


//--------------------- .nv.callgraph             --------------------------
	.section	.nv.callgraph,"",@"SHT_CUDA_CALLGRAPH"
	.align	4
	.sectionentsize	8
	.align		4
        /*0000*/ 	.word	0x00000000
	.align		4
        /*0004*/ 	.word	0xffffffff
	.align		4
        /*0008*/ 	.word	0x00000000
	.align		4
        /*000c*/ 	.word	0xfffffffe
	.align		4
        /*0010*/ 	.word	0x00000000
	.align		4
        /*0014*/ 	.word	0xfffffffd
	.align		4
        /*0018*/ 	.word	0x00000000
	.align		4
        /*001c*/ 	.word	0xfffffffc


//--------------------- .text._Z17reduce_warp_shulfILj128ELi256EEvPfS0_i --------------------------
	.section	.text._Z17reduce_warp_shulfILj128ELi256EEvPfS0_i,"ax",@progbits
	.align	128
        .global         _Z17reduce_warp_shulfILj128ELi256EEvPfS0_i
        .type           _Z17reduce_warp_shulfILj128ELi256EEvPfS0_i,@function
        .size           _Z17reduce_warp_shulfILj128ELi256EEvPfS0_i,(.L_x_2 - _Z17reduce_warp_shulfILj128ELi256EEvPfS0_i)
        .other          _Z17reduce_warp_shulfILj128ELi256EEvPfS0_i,@"STO_CUDA_ENTRY STV_DEFAULT"
_Z17reduce_warp_shulfILj128ELi256EEvPfS0_i:
.text._Z17reduce_warp_shulfILj128ELi256EEvPfS0_i:
[----:B------:R-:W-:Y:S01]  /*0000*/  LDC R1, c[0x0][0x37c] ;  /* 0x0000df00ff017b82 */ /* 0x000fe20000000800 */
[----:B------:R-:W0:Y:S01]  /*0010*/  S2R R0, SR_CTAID.X ;  /* 0x0000000000007919 */ /* 0x000e220000002500 */
[----:B------:R-:W0:Y:S01]  /*0020*/  LDCU UR5, c[0x0][0x360] ;  /* 0x00006c00ff0577ac */ /* 0x000e220008000800 */
[----:B------:R-:W-:Y:S01]  /*0030*/  HFMA2 R15, -RZ, RZ, 0, 0 ;  /* 0x00000000ff0f7431 */ /* 0x000fe200000001ff */
[----:B------:R-:W1:Y:S01]  /*0040*/  S2R R14, SR_TID.X ;  /* 0x00000000000e7919 */ /* 0x000e620000002100 */
[----:B------:R-:W2:Y:S01]  /*0050*/  LDCU.64 UR6, c[0x0][0x358] ;  /* 0x00006b00ff0677ac */ /* 0x000ea20008000a00 */
[----:B------:R-:W-:Y:S01]  /*0060*/  UMOV UR4, 0x400 ;  /* 0x0000040000047882 */ /* 0x000fe20000000000 */
[----:B0-----:R-:W-:-:S05]  /*0070*/  IMAD R3, R0, UR5, RZ ;  /* 0x0000000500037c24 */ /* 0x001fca000f8e02ff */
[----:B-1----:R-:W-:-:S04]  /*0080*/  LEA R3, R3, R14, 0x8 ;  /* 0x0000000e03037211 */ /* 0x002fc800078e40ff */
[----:B--2---:R-:W-:-:S07]  /*0090*/  IADD3 R17, PT, PT, R3, 0x400, RZ ;  /* 0x0000040003117810 */ /* 0x004fce0007ffe0ff */
.L_x_0:
[----:B------:R-:W0:Y:S01]  /*00a0*/  LDC.64 R2, c[0x0][0x380] ;  /* 0x0000e000ff027b82 */ /* 0x000e220000000a00 */
[C---:B------:R-:W-:Y:S02]  /*00b0*/  IADD3 R25, PT, PT, R17.reuse, -0x400, RZ ;  /* 0xfffffc0011197810 */ /* 0x040fe40007ffe0ff */
[C---:B------:R-:W-:Y:S02]  /*00c0*/  IADD3 R5, PT, PT, R17.reuse, -0x380, RZ ;  /* 0xfffffc8011057810 */ /* 0x040fe40007ffe0ff */
[C---:B------:R-:W-:Y:S02]  /*00d0*/  IADD3 R7, PT, PT, R17.reuse, -0x300, RZ ;  /* 0xfffffd0011077810 */ /* 0x040fe40007ffe0ff */
[C---:B------:R-:W-:Y:S02]  /*00e0*/  IADD3 R27, PT, PT, R17.reuse, -0x280, RZ ;  /* 0xfffffd80111b7810 */ /* 0x040fe40007ffe0ff */
[----:B------:R-:W-:Y:S01]  /*00f0*/  IADD3 R9, PT, PT, R17, -0x200, RZ ;  /* 0xfffffe0011097810 */ /* 0x000fe20007ffe0ff */
[----:B0-----:R-:W-:-:S04]  /*0100*/  IMAD.WIDE.U32 R24, R25, 0x4, R2 ;  /* 0x0000000419187825 */ /* 0x001fc800078e0002 */
[--C-:B------:R-:W-:Y:S02]  /*0110*/  IMAD.WIDE.U32 R4, R5, 0x4, R2.reuse ;  /* 0x0000000405047825 */ /* 0x100fe400078e0002 */
[----:B------:R-:W2:Y:S02]  /*0120*/  LDG.E R24, desc[UR6][R24.64] ;  /* 0x0000000618187981 */ /* 0x000ea4000c1e1900 */
[--C-:B------:R-:W-:Y:S02]  /*0130*/  IMAD.WIDE.U32 R6, R7, 0x4, R2.reuse ;  /* 0x0000000407067825 */ /* 0x100fe400078e0002 */
[----:B------:R-:W3:Y:S02]  /*0140*/  LDG.E R23, desc[UR6][R4.64] ;  /* 0x0000000604177981 */ /* 0x000ee4000c1e1900 */
[----:B------:R-:W-:Y:S02]  /*0150*/  IMAD.WIDE.U32 R26, R27, 0x4, R2 ;  /* 0x000000041b1a7825 */ /* 0x000fe400078e0002 */
[----:B------:R0:W4:Y:S01]  /*0160*/  LDG.E R22, desc[UR6][R6.64] ;  /* 0x0000000606167981 */ /* 0x000122000c1e1900 */
[----:B------:R-:W-:-:S03]  /*0170*/  IADD3 R11, PT, PT, R17, -0x180, RZ ;  /* 0xfffffe80110b7810 */ /* 0x000fc60007ffe0ff */
[----:B------:R1:W5:Y:S01]  /*0180*/  LDG.E R21, desc[UR6][R26.64] ;  /* 0x000000061a157981 */ /* 0x000362000c1e1900 */
[----:B------:R-:W-:Y:S01]  /*0190*/  IADD3 R29, PT, PT, R17, -0x100, RZ ;  /* 0xffffff00111d7810 */ /* 0x000fe20007ffe0ff */
[----:B0-----:R-:W-:-:S04]  /*01a0*/  IMAD.WIDE.U32 R6, R9, 0x4, R2 ;  /* 0x0000000409067825 */ /* 0x001fc800078e0002 */
[--C-:B------:R-:W-:Y:S01]  /*01b0*/  IMAD.WIDE.U32 R8, R11, 0x4, R2.reuse ;  /* 0x000000040b087825 */ /* 0x100fe200078e0002 */
[----:B------:R-:W5:Y:S01]  /*01c0*/  LDG.E R20, desc[UR6][R6.64] ;  /* 0x0000000606147981 */ /* 0x000f62000c1e1900 */
[----:B------:R-:W-:Y:S02]  /*01d0*/  IADD3 R11, PT, PT, R17, -0x80, RZ ;  /* 0xffffff80110b7810 */ /* 0x000fe40007ffe0ff */
[--C-:B------:R-:W-:Y:S01]  /*01e0*/  IMAD.WIDE.U32 R28, R29, 0x4, R2.reuse ;  /* 0x000000041d1c7825 */ /* 0x100fe200078e0002 */
[----:B------:R0:W5:Y:S03]  /*01f0*/  LDG.E R19, desc[UR6][R8.64] ;  /* 0x0000000608137981 */ /* 0x000166000c1e1900 */
[----:B------:R-:W-:Y:S01]  /*0200*/  IMAD.WIDE.U32 R10, R11, 0x4, R2 ;  /* 0x000000040b0a7825 */ /* 0x000fe200078e0002 */
[----:B------:R0:W5:Y:S01]  /*0210*/  LDG.E R18, desc[UR6][R28.64] ;  /* 0x000000061c127981 */ /* 0x000162000c1e1900 */
[----:B------:R-:W-:-:S02]  /*0220*/  IADD3 R5, PT, PT, R17, 0x80, RZ ;  /* 0x0000008011057810 */ /* 0x000fc40007ffe0ff */
[C-C-:B------:R-:W-:Y:S01]  /*0230*/  IMAD.WIDE.U32 R12, R17.reuse, 0x4, R2.reuse ;  /* 0x00000004110c7825 */ /* 0x140fe200078e0002 */
[----:B------:R0:W5:Y:S01]  /*0240*/  LDG.E R16, desc[UR6][R10.64] ;  /* 0x000000060a107981 */ /* 0x000162000c1e1900 */
[----:B-1----:R-:W-:Y:S02]  /*0250*/  IADD3 R27, PT, PT, R17, 0x100, RZ ;  /* 0x00000100111b7810 */ /* 0x002fe40007ffe0ff */
[--C-:B------:R-:W-:Y:S01]  /*0260*/  IMAD.WIDE.U32 R4, R5, 0x4, R2.reuse ;  /* 0x0000000405047825 */ /* 0x100fe200078e0002 */
[----:B------:R1:W5:Y:S01]  /*0270*/  LDG.E R25, desc[UR6][R12.64] ;  /* 0x000000060c197981 */ /* 0x000362000c1e1900 */
[----:B0-----:R-:W-:Y:S02]  /*0280*/  IADD3 R9, PT, PT, R17, 0x180, RZ ;  /* 0x0000018011097810 */ /* 0x001fe40007ffe0ff */
[----:B------:R-:W-:Y:S01]  /*0290*/  IMAD.WIDE.U32 R6, R27, 0x4, R2 ;  /* 0x000000041b067825 */ /* 0x000fe200078e0002 */
[----:B------:R0:W5:Y:S01]  /*02a0*/  LDG.E R26, desc[UR6][R4.64] ;  /* 0x00000006041a7981 */ /* 0x000162000c1e1900 */
[----:B------:R-:W-:-:S02]  /*02b0*/  IADD3 R27, PT, PT, R17, 0x200, RZ ;  /* 0x00000200111b7810 */ /* 0x000fc40007ffe0ff */
[--C-:B------:R-:W-:Y:S01]  /*02c0*/  IMAD.WIDE.U32 R8, R9, 0x4, R2.reuse ;  /* 0x0000000409087825 */ /* 0x100fe200078e0002 */
[----:B------:R-:W-:Y:S01]  /*02d0*/  IADD3 R29, PT, PT, R17, 0x280, RZ ;  /* 0x00000280111d7810 */ /* 0x000fe20007ffe0ff */
[----:B------:R-:W5:Y:S02]  /*02e0*/  LDG.E R6, desc[UR6][R6.64] ;  /* 0x0000000606067981 */ /* 0x000f64000c1e1900 */
[--C-:B------:R-:W-:Y:S01]  /*02f0*/  IMAD.WIDE.U32 R10, R27, 0x4, R2.reuse ;  /* 0x000000041b0a7825 */ /* 0x100fe200078e0002 */
[----:B------:R-:W-:Y:S01]  /*0300*/  IADD3 R28, PT, PT, R17, 0x300, RZ ;  /* 0x00000300111c7810 */ /* 0x000fe20007ffe0ff */
[----:B------:R-:W5:Y:S02]  /*0310*/  LDG.E R8, desc[UR6][R8.64] ;  /* 0x0000000608087981 */ /* 0x000f64000c1e1900 */
[--C-:B-1----:R-:W-:Y:S01]  /*0320*/  IMAD.WIDE.U32 R12, R29, 0x4, R2.reuse ;  /* 0x000000041d0c7825 */ /* 0x102fe200078e0002 */
[----:B------:R-:W-:Y:S01]  /*0330*/  IADD3 R27, PT, PT, R17, 0x380, RZ ;  /* 0x00000380111b7810 */ /* 0x000fe20007ffe0ff */
[----:B------:R-:W5:Y:S02]  /*0340*/  LDG.E R10, desc[UR6][R10.64] ;  /* 0x000000060a0a7981 */ /* 0x000f64000c1e1900 */
[----:B0-----:R-:W-:-:S02]  /*0350*/  IMAD.WIDE.U32 R4, R28, 0x4, R2 ;  /* 0x000000041c047825 */ /* 0x001fc400078e0002 */
[----:B------:R-:W5:Y:S02]  /*0360*/  LDG.E R12, desc[UR6][R12.64] ;  /* 0x000000060c0c7981 */ /* 0x000f64000c1e1900 */
[----:B------:R-:W-:Y:S02]  /*0370*/  IMAD.WIDE.U32 R2, R27, 0x4, R2 ;  /* 0x000000041b027825 */ /* 0x000fe400078e0002 */
[----:B------:R-:W5:Y:S04]  /*0380*/  LDG.E R4, desc[UR6][R4.64] ;  /* 0x0000000604047981 */ /* 0x000f68000c1e1900 */
[----:B------:R-:W5:Y:S01]  /*0390*/  LDG.E R2, desc[UR6][R2.64] ;  /* 0x0000000602027981 */ /* 0x000f62000c1e1900 */
[----:B------:R-:W-:-:S04]  /*03a0*/  UIADD3 UR4, UPT, UPT, UR4, 0x800, URZ ;  /* 0x0000080004047890 */ /* 0x000fc8000fffe0ff */
[----:B------:R-:W-:Y:S01]  /*03b0*/  UISETP.NE.AND UP0, UPT, UR4, 0x8400, UPT ;  /* 0x000084000400788c */ /* 0x000fe2000bf05270 */
[----:B------:R-:W-:Y:S01]  /*03c0*/  IADD3 R17, PT, PT, R17, 0x800, RZ ;  /* 0x0000080011117810 */ /* 0x000fe20007ffe0ff */
[----:B--2---:R-:W-:-:S04]  /*03d0*/  FADD R24, R24, R15 ;  /* 0x0000000f18187221 */ /* 0x004fc80000000000 */
[----:B---3--:R-:W-:-:S04]  /*03e0*/  FADD R23, R24, R23 ;  /* 0x0000001718177221 */ /* 0x008fc80000000000 */
[----:B----4-:R-:W-:-:S04]  /*03f0*/  FADD R22, R23, R22 ;  /* 0x0000001617167221 */ /* 0x010fc80000000000 */
[----:B-----5:R-:W-:-:S04]  /*0400*/  FADD R21, R22, R21 ;  /* 0x0000001516157221 */ /* 0x020fc80000000000 */
[----:B------:R-:W-:-:S04]  /*0410*/  FADD R20, R21, R20 ;  /* 0x0000001415147221 */ /* 0x000fc80000000000 */
        /* <DEDUP_REMOVED lines=10> */
[----:B------:R-:W-:Y:S01]  /*04c0*/  FADD R15, R25, R2 ;  /* 0x00000002190f7221 */ /* 0x000fe20000000000 */
[----:B------:R-:W-:Y:S06]  /*04d0*/  BRA.U UP0, `(.L_x_0) ;  /* 0xfffffff900f07547 */ /* 0x000fec000b83ffff */
[----:B------:R-:W0:Y:S01]  /*04e0*/  SHFL.DOWN PT, R2, R15, 0x10, 0x1f ;  /* 0x0a001f000f027f89 */ /* 0x000e2200000e0000 */
[C---:B------:R-:W-:Y:S02]  /*04f0*/  LOP3.LUT P0, R7, R14.reuse, 0x1f, RZ, 0xc0, !PT ;  /* 0x0000001f0e077812 */ /* 0x040fe4000780c0ff */
[----:B------:R-:W-:-:S11]  /*0500*/  ISETP.GT.U32.AND P1, PT, R14, 0x1f, PT ;  /* 0x0000001f0e00780c */ /* 0x000fd60003f24070 */
[----:B------:R-:W1:Y:S01]  /*0510*/  @!P0 S2R R9, SR_CgaCtaId ;  /* 0x0000000000098919 */ /* 0x000e620000008800 */
[----:B------:R-:W-:Y:S01]  /*0520*/  @!P0 MOV R8, 0x400 ;  /* 0x0000040000088802 */ /* 0x000fe20000000f00 */
[----:B0-----:R-:W-:-:S05]  /*0530*/  FADD R2, R15, R2 ;  /* 0x000000020f027221 */ /* 0x001fca0000000000 */
[----:B------:R-:W0:Y:S01]  /*0540*/  SHFL.DOWN PT, R3, R2, 0x8, 0x1f ;  /* 0x09001f0002037f89 */ /* 0x000e2200000e0000 */
[----:B-1----:R-:W-:-:S04]  /*0550*/  @!P0 LEA R9, R9, R8, 0x18 ;  /* 0x0000000809098211 */ /* 0x002fc800078ec0ff */
[----:B------:R-:W-:Y:S01]  /*0560*/  @!P0 LEA.HI R9, R14, R9, RZ, 0x1d ;  /* 0x000000090e098211 */ /* 0x000fe200078fe8ff */
[----:B0-----:R-:W-:-:S05]  /*0570*/  FADD R3, R2, R3 ;  /* 0x0000000302037221 */ /* 0x001fca0000000000 */
[----:B------:R-:W0:Y:S02]  /*0580*/  SHFL.DOWN PT, R4, R3, 0x4, 0x1f ;  /* 0x08801f0003047f89 */ /* 0x000e2400000e0000 */
[----:B0-----:R-:W-:-:S05]  /*0590*/  FADD R4, R3, R4 ;  /* 0x0000000403047221 */ /* 0x001fca0000000000 */
[----:B------:R-:W0:Y:S02]  /*05a0*/  SHFL.DOWN PT, R5, R4, 0x2, 0x1f ;  /* 0x08401f0004057f89 */ /* 0x000e2400000e0000 */
[----:B0-----:R-:W-:-:S05]  /*05b0*/  FADD R5, R4, R5 ;  /* 0x0000000504057221 */ /* 0x001fca0000000000 */
[----:B------:R-:W0:Y:S02]  /*05c0*/  SHFL.DOWN PT, R6, R5, 0x1, 0x1f ;  /* 0x08201f0005067f89 */ /* 0x000e2400000e0000 */
[----:B0-----:R-:W-:-:S05]  /*05d0*/  FADD R6, R5, R6 ;  /* 0x0000000605067221 */ /* 0x001fca0000000000 */
[----:B------:R0:W-:Y:S01]  /*05e0*/  @!P0 STS [R9], R6 ;  /* 0x0000000609008388 */ /* 0x0001e20000000800 */
[----:B------:R-:W-:Y:S06]  /*05f0*/  BAR.SYNC.DEFER_BLOCKING 0x0 ;  /* 0x0000000000007b1d */ /* 0x000fec0000010000 */
[----:B------:R-:W-:Y:S05]  /*0600*/  @P1 EXIT ;  /* 0x000000000000194d */ /* 0x000fea0003800000 */
[----:B------:R-:W-:-:S06]  /*0610*/  USHF.R.U32.HI UR4, URZ, 0x5, UR5 ;  /* 0x00000005ff047899 */ /* 0x000fcc0008011605 */
[----:B------:R-:W-:-:S13]  /*0620*/  ISETP.GE.U32.AND P0, PT, R7, UR4, PT ;  /* 0x0000000407007c0c */ /* 0x000fda000bf06070 */
[----:B------:R-:W1:Y:S01]  /*0630*/  @!P0 S2R R3, SR_CgaCtaId ;  /* 0x0000000000038919 */ /* 0x000e620000008800 */
[----:B------:R-:W-:-:S04]  /*0640*/  @!P0 MOV R2, 0x400 ;  /* 0x0000040000028802 */ /* 0x000fc80000000f00 */
[----:B-1----:R-:W-:Y:S01]  /*0650*/  @!P0 LEA R4, R3, R2, 0x18 ;  /* 0x0000000203048211 */ /* 0x002fe200078ec0ff */
[----:B------:R-:W-:-:S03]  /*0660*/  HFMA2 R2, -RZ, RZ, 0, 0 ;  /* 0x00000000ff027431 */ /* 0x000fc600000001ff */
[----:B------:R-:W-:-:S05]  /*0670*/  @!P0 LEA R7, R7, R4, 0x2 ;  /* 0x0000000407078211 */ /* 0x000fca00078e10ff */
[----:B------:R-:W1:Y:S01]  /*0680*/  @!P0 LDS R2, [R7] ;  /* 0x0000000007028984 */ /* 0x000e620000000800 */
[----:B------:R-:W-:-:S03]  /*0690*/  ISETP.NE.AND P0, PT, R14, RZ, PT ;  /* 0x000000ff0e00720c */ /* 0x000fc60003f05270 */
[----:B-1----:R-:W1:Y:S02]  /*06a0*/  SHFL.DOWN PT, R3, R2, 0x10, 0x1f ;  /* 0x0a001f0002037f89 */ /* 0x002e6400000e0000 */
[----:B-1----:R-:W-:-:S05]  /*06b0*/  FADD R3, R3, R2 ;  /* 0x0000000203037221 */ /* 0x002fca0000000000 */
[----:B------:R-:W1:Y:S02]  /*06c0*/  SHFL.DOWN PT, R4, R3, 0x8, 0x1f ;  /* 0x09001f0003047f89 */ /* 0x000e6400000e0000 */
[----:B-1----:R-:W-:-:S05]  /*06d0*/  FADD R4, R3, R4 ;  /* 0x0000000403047221 */ /* 0x002fca0000000000 */
[----:B------:R-:W1:Y:S02]  /*06e0*/  SHFL.DOWN PT, R5, R4, 0x4, 0x1f ;  /* 0x08801f0004057f89 */ /* 0x000e6400000e0000 */
[----:B-1----:R-:W-:-:S05]  /*06f0*/  FADD R5, R4, R5 ;  /* 0x0000000504057221 */ /* 0x002fca0000000000 */
[----:B0-----:R-:W0:Y:S02]  /*0700*/  SHFL.DOWN PT, R6, R5, 0x2, 0x1f ;  /* 0x08401f0005067f89 */ /* 0x001e2400000e0000 */
[----:B0-----:R-:W-:-:S05]  /*0710*/  FADD R6, R5, R6 ;  /* 0x0000000605067221 */ /* 0x001fca0000000000 */
[----:B------:R0:W1:Y:S01]  /*0720*/  SHFL.DOWN PT, R9, R6, 0x1, 0x1f ;  /* 0x08201f0006097f89 */ /* 0x00006200000e0000 */
[----:B------:R-:W-:Y:S05]  /*0730*/  @P0 EXIT ;  /* 0x000000000000094d */ /* 0x000fea0003800000 */
[----:B------:R-:W2:Y:S01]  /*0740*/  LDC.64 R2, c[0x0][0x388] ;  /* 0x0000e200ff027b82 */ /* 0x000ea20000000a00 */
[----:B-1----:R-:W-:Y:S01]  /*0750*/  FADD R9, R6, R9 ;  /* 0x0000000906097221 */ /* 0x002fe20000000000 */
[----:B--2---:R-:W-:-:S05]  /*0760*/  IMAD.WIDE.U32 R2, R0, 0x4, R2 ;  /* 0x0000000400027825 */ /* 0x004fca00078e0002 */
[----:B------:R-:W-:Y:S01]  /*0770*/  STG.E desc[UR6][R2.64], R9 ;  /* 0x0000000902007986 */ /* 0x000fe2000c101906 */
[----:B------:R-:W-:Y:S05]  /*0780*/  EXIT ;  /* 0x000000000000794d */ /* 0x000fea0003800000 */
.L_x_1:
[----:B------:R-:W-:-:S00]  /*0790*/  BRA `(.L_x_1) ;  /* 0xfffffffc00fc7947 */ /* 0x000fc0000383ffff */
[----:B------:R-:W-:-:S00]  /*07a0*/  NOP ;  /* 0x0000000000007918 */ /* 0x000fc00000000000 */
        /* <DEDUP_REMOVED lines=13> */
.L_x_2:


//--------------------- .nv.shared._Z17reduce_warp_shulfILj128ELi256EEvPfS0_i --------------------------
	.section	.nv.shared._Z17reduce_warp_shulfILj128ELi256EEvPfS0_i,"aw",@nobits
	.sectionflags	@""
	.align	4
.nv.shared._Z17reduce_warp_shulfILj128ELi256EEvPfS0_i:
	.zero		1152


//--------------------- .nv.shared.reserved.0     --------------------------
	.section	.nv.shared.reserved.0,"aw",@nobits
	.weak		__nv_reservedSMEM_offset_0_alias
	.size		__nv_reservedSMEM_offset_0_alias, 0, 64
	.other		__nv_reservedSMEM_offset_0_alias,@"STO_CUDA_RESERVED_SHARED STV_DEFAULT"
__nv_reservedSMEM_offset_0_alias:
	.zero		0
	.zero		64


//--------------------- .nv.constant0._Z17reduce_warp_shulfILj128ELi256EEvPfS0_i --------------------------
	.section	.nv.constant0._Z17reduce_warp_shulfILj128ELi256EEvPfS0_i,"a",@progbits
	.sectionflags	@""
	.align	4
.nv.constant0._Z17reduce_warp_shulfILj128ELi256EEvPfS0_i:
	.zero		916


//--------------------- SYMBOLS --------------------------

	.type		.nv.reservedSmem.offset0,@object
	.size		.nv.reservedSmem.offset0,0x4
	.type		.nv.reservedSmem.cap,@object
	.size		.nv.reservedSmem.cap,0x4
